//
// Generated by NVIDIA NVVM Compiler
//
// Compiler Build ID: CL-36424714
// Cuda compilation tools, release 13.0, V13.0.88
// Based on NVVM 20.0.0
//

.version 9.0
.target sm_100
.address_size 64

	// .globl	_Z20heavy_compute_kernelPfix
.global .align 4 .b8 __cudart_i2opi_f[24] = {65, 144, 67, 60, 153, 149, 98, 219, 192, 221, 52, 245, 209, 87, 39, 252, 41, 21, 68, 78, 110, 131, 249, 162};

.visible .entry _Z20heavy_compute_kernelPfix(
	.param .u64 .ptr .align 1 _Z20heavy_compute_kernelPfix_param_0,
	.param .u32 _Z20heavy_compute_kernelPfix_param_1,
	.param .u64 _Z20heavy_compute_kernelPfix_param_2
)
{
	.local .align 4 .b8 	__local_depot0[28];
	.reg .b64 	%SP;
	.reg .b64 	%SPL;
	.reg .pred 	%p<20>;
	.reg .b32 	%r<84>;
	.reg .b32 	%f<54>;
	.reg .b64 	%rd<49>;
	.reg .b64 	%fd<5>;

	mov.u64 	%SPL, __local_depot0;
	ld.param.u64 	%rd15, [_Z20heavy_compute_kernelPfix_param_0];
	ld.param.u32 	%r29, [_Z20heavy_compute_kernelPfix_param_1];
	ld.param.u64 	%rd16, [_Z20heavy_compute_kernelPfix_param_2];
	add.u64 	%rd1, %SPL, 0;
	add.u64 	%rd2, %SPL, 0;
	mov.u32 	%r30, %ctaid.x;
	mov.u32 	%r31, %ntid.x;
	mov.u32 	%r32, %tid.x;
	mad.lo.s32 	%r1, %r30, %r31, %r32;
	setp.ge.s32 	%p1, %r1, %r29;
	@%p1 bra 	$L__BB0_21;
	cvta.to.global.u64 	%rd21, %rd15;
	mul.wide.s32 	%rd22, %r1, 4;
	add.s64 	%rd3, %rd21, %rd22;
	ld.global.f32 	%f53, [%rd3];
	// begin inline asm
	mov.u64 	%rd19, %clock64;
	// end inline asm
	// begin inline asm
	mov.u64 	%rd20, %clock64;
	// end inline asm
	sub.s64 	%rd23, %rd20, %rd19;
	setp.ge.s64 	%p2, %rd23, %rd16;
	@%p2 bra 	$L__BB0_20;
	mov.u64 	%rd34, __cudart_i2opi_f;
$L__BB0_3:
	mul.f32 	%f14, %f53, 0f3F22F983;
	cvt.rni.s32.f32 	%r83, %f14;
	cvt.rn.f32.s32 	%f15, %r83;
	fma.rn.f32 	%f16, %f15, 0fBFC90FDA, %f53;
	fma.rn.f32 	%f17, %f15, 0fB3A22168, %f16;
	fma.rn.f32 	%f52, %f15, 0fA7C234C5, %f17;
	abs.f32 	%f4, %f53;
	setp.ltu.f32 	%p3, %f4, 0f47CE4780;
	mov.u32 	%r79, %r83;
	mov.f32 	%f51, %f52;
	@%p3 bra 	$L__BB0_11;
	setp.neu.f32 	%p4, %f4, 0f7F800000;
	@%p4 bra 	$L__BB0_6;
	mov.f32 	%f20, 0f00000000;
	mul.rn.f32 	%f51, %f53, %f20;
	mov.b32 	%r79, 0;
	bra.uni 	$L__BB0_11;
$L__BB0_6:
	mov.b32 	%r3, %f53;
	shl.b32 	%r34, %r3, 8;
	or.b32  	%r4, %r34, -2147483648;
	mov.b64 	%rd47, 0;
	mov.b32 	%r76, 0;
	mov.u64 	%rd45, %rd34;
	mov.u64 	%rd46, %rd2;
$L__BB0_7:
	.pragma "nounroll";
	ld.global.nc.u32 	%r35, [%rd45];
	mad.wide.u32 	%rd26, %r35, %r4, %rd47;
	shr.u64 	%rd47, %rd26, 32;
	st.local.u32 	[%rd46], %rd26;
	add.s32 	%r76, %r76, 1;
	add.s64 	%rd46, %rd46, 4;
	add.s64 	%rd45, %rd45, 4;
	setp.ne.s32 	%p5, %r76, 6;
	@%p5 bra 	$L__BB0_7;
	shr.u32 	%r36, %r3, 23;
	st.local.u32 	[%rd2+24], %rd47;
	and.b32  	%r7, %r36, 31;
	and.b32  	%r37, %r36, 224;
	add.s32 	%r38, %r37, -128;
	shr.u32 	%r39, %r38, 5;
	mul.wide.u32 	%rd27, %r39, 4;
	sub.s64 	%rd11, %rd2, %rd27;
	ld.local.u32 	%r77, [%rd11+24];
	ld.local.u32 	%r78, [%rd11+20];
	setp.eq.s32 	%p6, %r7, 0;
	@%p6 bra 	$L__BB0_10;
	shf.l.wrap.b32 	%r77, %r78, %r77, %r7;
	ld.local.u32 	%r40, [%rd11+16];
	shf.l.wrap.b32 	%r78, %r40, %r78, %r7;
$L__BB0_10:
	shr.u32 	%r41, %r77, 30;
	shf.l.wrap.b32 	%r42, %r78, %r77, 2;
	shl.b32 	%r43, %r78, 2;
	shr.u32 	%r44, %r42, 31;
	add.s32 	%r45, %r44, %r41;
	neg.s32 	%r46, %r45;
	setp.lt.s32 	%p7, %r3, 0;
	selp.b32 	%r79, %r46, %r45, %p7;
	xor.b32  	%r47, %r42, %r3;
	shr.s32 	%r48, %r42, 31;
	xor.b32  	%r49, %r48, %r42;
	xor.b32  	%r50, %r48, %r43;
	cvt.u64.u32 	%rd28, %r49;
	shl.b64 	%rd29, %rd28, 32;
	cvt.u64.u32 	%rd30, %r50;
	or.b64  	%rd31, %rd29, %rd30;
	cvt.rn.f64.s64 	%fd1, %rd31;
	mul.f64 	%fd2, %fd1, 0d3BF921FB54442D19;
	cvt.rn.f32.f64 	%f18, %fd2;
	neg.f32 	%f19, %f18;
	setp.lt.s32 	%p8, %r47, 0;
	selp.f32 	%f51, %f19, %f18, %p8;
$L__BB0_11:
	setp.ltu.f32 	%p9, %f4, 0f47CE4780;
	mul.rn.f32 	%f21, %f51, %f51;
	and.b32  	%r52, %r79, 1;
	setp.eq.b32 	%p10, %r52, 1;
	selp.f32 	%f22, 0f3F800000, %f51, %p10;
	fma.rn.f32 	%f23, %f21, %f22, 0f00000000;
	fma.rn.f32 	%f24, %f21, 0f37CBAC00, 0fBAB607ED;
	selp.f32 	%f25, %f24, 0fB94D4153, %p10;
	selp.f32 	%f26, 0f3D2AAABB, 0f3C0885E4, %p10;
	fma.rn.f32 	%f27, %f25, %f21, %f26;
	selp.f32 	%f28, 0fBEFFFFFF, 0fBE2AAAA8, %p10;
	fma.rn.f32 	%f29, %f27, %f21, %f28;
	fma.rn.f32 	%f30, %f29, %f23, %f22;
	and.b32  	%r53, %r79, 2;
	setp.eq.s32 	%p11, %r53, 0;
	mov.f32 	%f31, 0f00000000;
	sub.f32 	%f32, %f31, %f30;
	selp.f32 	%f8, %f30, %f32, %p11;
	@%p9 bra 	$L__BB0_19;
	setp.neu.f32 	%p12, %f4, 0f7F800000;
	@%p12 bra 	$L__BB0_14;
	mov.f32 	%f35, 0f00000000;
	mul.rn.f32 	%f52, %f53, %f35;
	mov.b32 	%r83, 0;
	bra.uni 	$L__BB0_19;
$L__BB0_14:
	mov.b32 	%r16, %f53;
	shl.b32 	%r55, %r16, 8;
	or.b32  	%r17, %r55, -2147483648;
	mov.b64 	%rd48, 0;
	mov.b32 	%r80, 0;
$L__BB0_15:
	.pragma "nounroll";
	mul.wide.u32 	%rd33, %r80, 4;
	add.s64 	%rd35, %rd34, %rd33;
	ld.global.nc.u32 	%r56, [%rd35];
	mad.wide.u32 	%rd36, %r56, %r17, %rd48;
	shr.u64 	%rd48, %rd36, 32;
	add.s64 	%rd37, %rd1, %rd33;
	st.local.u32 	[%rd37], %rd36;
	add.s32 	%r80, %r80, 1;
	setp.ne.s32 	%p13, %r80, 6;
	@%p13 bra 	$L__BB0_15;
	shr.u32 	%r57, %r16, 23;
	st.local.u32 	[%rd1+24], %rd48;
	and.b32  	%r20, %r57, 31;
	and.b32  	%r58, %r57, 224;
	add.s32 	%r59, %r58, -128;
	shr.u32 	%r60, %r59, 5;
	mul.wide.u32 	%rd38, %r60, 4;
	sub.s64 	%rd14, %rd1, %rd38;
	ld.local.u32 	%r81, [%rd14+24];
	ld.local.u32 	%r82, [%rd14+20];
	setp.eq.s32 	%p14, %r20, 0;
	@%p14 bra 	$L__BB0_18;
	shf.l.wrap.b32 	%r81, %r82, %r81, %r20;
	ld.local.u32 	%r61, [%rd14+16];
	shf.l.wrap.b32 	%r82, %r61, %r82, %r20;
$L__BB0_18:
	shr.u32 	%r62, %r81, 30;
	shf.l.wrap.b32 	%r63, %r82, %r81, 2;
	shl.b32 	%r64, %r82, 2;
	shr.u32 	%r65, %r63, 31;
	add.s32 	%r66, %r65, %r62;
	neg.s32 	%r67, %r66;
	setp.lt.s32 	%p15, %r16, 0;
	selp.b32 	%r83, %r67, %r66, %p15;
	xor.b32  	%r68, %r63, %r16;
	shr.s32 	%r69, %r63, 31;
	xor.b32  	%r70, %r69, %r63;
	xor.b32  	%r71, %r69, %r64;
	cvt.u64.u32 	%rd39, %r70;
	shl.b64 	%rd40, %rd39, 32;
	cvt.u64.u32 	%rd41, %r71;
	or.b64  	%rd42, %rd40, %rd41;
	cvt.rn.f64.s64 	%fd3, %rd42;
	mul.f64 	%fd4, %fd3, 0d3BF921FB54442D19;
	cvt.rn.f32.f64 	%f33, %fd4;
	neg.f32 	%f34, %f33;
	setp.lt.s32 	%p16, %r68, 0;
	selp.f32 	%f52, %f34, %f33, %p16;
$L__BB0_19:
	add.s32 	%r73, %r83, 1;
	mul.rn.f32 	%f36, %f52, %f52;
	and.b32  	%r74, %r83, 1;
	setp.eq.b32 	%p17, %r74, 1;
	selp.f32 	%f37, %f52, 0f3F800000, %p17;
	fma.rn.f32 	%f38, %f36, %f37, 0f00000000;
	fma.rn.f32 	%f39, %f36, 0f37CBAC00, 0fBAB607ED;
	selp.f32 	%f40, 0fB94D4153, %f39, %p17;
	selp.f32 	%f41, 0f3C0885E4, 0f3D2AAABB, %p17;
	fma.rn.f32 	%f42, %f40, %f36, %f41;
	selp.f32 	%f43, 0fBE2AAAA8, 0fBEFFFFFF, %p17;
	fma.rn.f32 	%f44, %f42, %f36, %f43;
	fma.rn.f32 	%f45, %f44, %f38, %f37;
	and.b32  	%r75, %r73, 2;
	setp.eq.s32 	%p18, %r75, 0;
	mov.f32 	%f46, 0f00000000;
	sub.f32 	%f47, %f46, %f45;
	selp.f32 	%f48, %f45, %f47, %p18;
	mul.f32 	%f53, %f8, %f48;
	// begin inline asm
	mov.u64 	%rd43, %clock64;
	// end inline asm
	sub.s64 	%rd44, %rd43, %rd19;
	setp.lt.s64 	%p19, %rd44, %rd16;
	@%p19 bra 	$L__BB0_3;
$L__BB0_20:
	add.f32 	%f49, %f53, 0f3F800000;
	st.global.f32 	[%rd3], %f49;
$L__BB0_21:
	ret;

}


// ===== COMPILED SASS (sm_100) =====

	.target	sm_100

	.elftype	@"ET_EXEC"


//--------------------- .note.nv.tkinfo           --------------------------
	.section	.note.nv.tkinfo,"",@"SHT_NOTE"
	.sectionflags	@"SHF_NOTE_NV_TKINFO"
	.tkinfo
        /*0018*/ 	.word	0x00000002
        /*0030*/ 	.string	""
        /*0030*/ 	.string	"ptxas"
        /*0030*/ 	.string	"Cuda compilation tools, release 13.0, V13.0.88"
        /*0030*/ 	.string	"Build cuda_13.0.r13.0/compiler.36424714_0"
        /*0030*/ 	.string	"-arch sm_100 -m 64 "



//--------------------- .note.nv.cuinfo           --------------------------
	.section	.note.nv.cuinfo,"",@"SHT_NOTE"
	.sectionflags	@"SHF_NOTE_NV_CUINFO"
        /*0018*/ 	.short	0x0002
        /*001a*/ 	.short	0x0064
        /*001c*/ 	.short	0x0082
	.zero		2


//--------------------- .nv.info                  --------------------------
	.section	.nv.info,"",@"SHT_CUDA_INFO"
	.align	4


	//----- nvinfo : EIATTR_REGCOUNT
	.align		4
        /*0000*/ 	.byte	0x04, 0x2f
        /*0002*/ 	.short	(.L_2 - .L_1)
	.align		4
.L_1:
        /*0004*/ 	.word	index@(_Z20heavy_compute_kernelPfix)
        /*0008*/ 	.word	0x0000001e


	//----- nvinfo : EIATTR_FRAME_SIZE
	.align		4
.L_2:
        /*000c*/ 	.byte	0x04, 0x11
        /*000e*/ 	.short	(.L_4 - .L_3)
	.align		4
.L_3:
        /*0010*/ 	.word	index@(_Z20heavy_compute_kernelPfix)
        /*0014*/ 	.word	0x00000000


	//----- nvinfo : EIATTR_MIN_STACK_SIZE
	.align		4
.L_4:
        /*0018*/ 	.byte	0x04, 0x12
        /*001a*/ 	.short	(.L_6 - .L_5)
	.align		4
.L_5:
        /*001c*/ 	.word	index@(_Z20heavy_compute_kernelPfix)
        /*0020*/ 	.word	0x00000000
.L_6:


//--------------------- .nv.compat                --------------------------
	.section	.nv.compat,"",@"SHT_CUDA_COMPAT_INFO"
	.align	4
        /*0000*/ 	.byte	0x02, 0x09, 0x00, 0x00, 0x02, 0x02, 0x01, 0x00, 0x02, 0x05, 0x05, 0x00, 0x03, 0x07, 0x01, 0x01
        /*0010*/ 	.byte	0x02, 0x03, 0x00, 0x00, 0x02, 0x06, 0x01, 0x00, 0x04, 0x0b, 0x08, 0x00, 0x01, 0x00, 0x00, 0x00
        /*0020*/ 	.byte	0x00, 0x00, 0x00, 0x00


//--------------------- .nv.info._Z20heavy_compute_kernelPfix --------------------------
	.section	.nv.info._Z20heavy_compute_kernelPfix,"",@"SHT_CUDA_INFO"
	.sectionflags	@""
	.align	4


	//----- nvinfo : EIATTR_CUDA_API_VERSION
	.align		4
        /*0000*/ 	.byte	0x04, 0x37
        /*0002*/ 	.short	(.L_8 - .L_7)
.L_7:
        /*0004*/ 	.word	0x00000082


	//----- nvinfo : EIATTR_KPARAM_INFO
	.align		4
.L_8:
        /*0008*/ 	.byte	0x04, 0x17
        /*000a*/ 	.short	(.L_10 - .L_9)
.L_9:
        /*000c*/ 	.word	0x00000000
        /*0010*/ 	.short	0x0002
        /*0012*/ 	.short	0x0010
        /*0014*/ 	.byte	0x00, 0xf0, 0x21, 0x00


	//----- nvinfo : EIATTR_KPARAM_INFO
	.align		4
.L_10:
        /*0018*/ 	.byte	0x04, 0x17
        /*001a*/ 	.short	(.L_12 - .L_11)
.L_11:
        /*001c*/ 	.word	0x00000000
        /*0020*/ 	.short	0x0001
        /*0022*/ 	.short	0x0008
        /*0024*/ 	.byte	0x00, 0xf0, 0x11, 0x00


	//----- nvinfo : EIATTR_KPARAM_INFO
	.align		4
.L_12:
        /*0028*/ 	.byte	0x04, 0x17
        /*002a*/ 	.short	(.L_14 - .L_13)
.L_13:
        /*002c*/ 	.word	0x00000000
        /*0030*/ 	.short	0x0000
        /*0032*/ 	.short	0x0000
        /*0034*/ 	.byte	0x00, 0xf5, 0x21, 0x00


	//----- nvinfo : EIATTR_SPARSE_MMA_MASK
	.align		4
.L_14:
        /*0038*/ 	.byte	0x03, 0x50
        /*003a*/ 	.short	0x0000


	//----- nvinfo : EIATTR_MAXREG_COUNT
	.align		4
        /*003c*/ 	.byte	0x03, 0x1b
        /*003e*/ 	.short	0x00ff


	//----- nvinfo : EIATTR_MERCURY_ISA_VERSION
	.align		4
        /*0040*/ 	.byte	0x03, 0x5f
        /*0042*/ 	.short	0x0101


	//----- nvinfo : EIATTR_VRC_CTA_INIT_COUNT
	.align		4
        /*0044*/ 	.byte	0x02, 0x4a
	.zero		1
	.zero		1


	//----- nvinfo : EIATTR_EXIT_INSTR_OFFSETS
	.align		4
        /*0048*/ 	.byte	0x04, 0x1c
        /*004a*/ 	.short	(.L_16 - .L_15)


	//   ....[0]....
.L_15:
        /*004c*/ 	.word	0x00000070


	//   ....[1]....
        /*0050*/ 	.word	0x00001080


	//----- nvinfo : EIATTR_CRS_STACK_SIZE
	.align		4
.L_16:
        /*0054*/ 	.byte	0x04, 0x1e
        /*0056*/ 	.short	(.L_18 - .L_17)
.L_17:
        /*0058*/ 	.word	0x00000000


	//----- nvinfo : EIATTR_CBANK_PARAM_SIZE
	.align		4
.L_18:
        /*005c*/ 	.byte	0x03, 0x19
        /*005e*/ 	.short	0x0018


	//----- nvinfo : EIATTR_PARAM_CBANK
	.align		4
        /*0060*/ 	.byte	0x04, 0x0a
        /*0062*/ 	.short	(.L_20 - .L_19)
	.align		4
.L_19:
        /*0064*/ 	.word	index@(.nv.constant0._Z20heavy_compute_kernelPfix)
        /*0068*/ 	.short	0x0380
        /*006a*/ 	.short	0x0018


	//----- nvinfo : EIATTR_SW_WAR
	.align		4
.L_20:
        /*006c*/ 	.byte	0x04, 0x36
        /*006e*/ 	.short	(.L_22 - .L_21)
.L_21:
        /*0070*/ 	.word	0x00000008
.L_22:


//--------------------- .nv.callgraph             --------------------------
	.section	.nv.callgraph,"",@"SHT_CUDA_CALLGRAPH"
	.align	4
	.sectionentsize	8
	.align		4
        /*0000*/ 	.word	0x00000000
	.align		4
        /*0004*/ 	.word	0xffffffff
	.align		4
        /*0008*/ 	.word	0x00000000
	.align		4
        /*000c*/ 	.word	0xfffffffe
	.align		4
        /*0010*/ 	.word	0x00000000
	.align		4
        /*0014*/ 	.word	0xfffffffd
	.align		4
        /*0018*/ 	.word	0x00000000
	.align		4
        /*001c*/ 	.word	0xfffffffc


//--------------------- .nv.constant4             --------------------------
	.section	.nv.constant4,"a",@progbits
	.align	8
	.align		8
.nv.constant4:
        /*0000*/ 	.dword	__cudart_i2opi_f


//--------------------- .text._Z20heavy_compute_kernelPfix --------------------------
	.section	.text._Z20heavy_compute_kernelPfix,"ax",@progbits
	.align	128
        .global         _Z20heavy_compute_kernelPfix
        .type           _Z20heavy_compute_kernelPfix,@function
        .size           _Z20heavy_compute_kernelPfix,(.L_x_13 - _Z20heavy_compute_kernelPfix)
        .other          _Z20heavy_compute_kernelPfix,@"STO_CUDA_ENTRY STV_DEFAULT"
_Z20heavy_compute_kernelPfix:
.text._Z20heavy_compute_kernelPfix:
[----:B------:R-:W-:Y:S01]  /*0000*/  LDC R1, c[0x0][0x37c] ;  /* 0x0000df00ff017b82 */ /* 0x000fe20000000800 */
[----:B------:R-:W0:Y:S07]  /*0010*/  S2R R0, SR_TID.X ;  /* 0x0000000000007919 */ /* 0x000e2e0000002100 */
[----:B------:R-:W0:Y:S01]  /*0020*/  S2UR UR4, SR_CTAID.X ;  /* 0x00000000000479c3 */ /* 0x000e220000002500 */
[----:B------:R-:W1:Y:S07]  /*0030*/  LDCU UR5, c[0x0][0x388] ;  /* 0x00007100ff0577ac */ /* 0x000e6e0008000800 */
[----:B------:R-:W0:Y:S02]  /*0040*/  LDC R5, c[0x0][0x360] ;  /* 0x0000d800ff057b82 */ /* 0x000e240000000800 */
[----:B0-----:R-:W-:-:S05]  /*0050*/  IMAD R5, R5, UR4, R0 ;  /* 0x0000000405057c24 */ /* 0x001fca000f8e0200 */
[----:B-1----:R-:W-:-:S13]  /*0060*/  ISETP.GE.AND P0, PT, R5, UR5, PT ;  /* 0x0000000505007c0c */ /* 0x002fda000bf06270 */
[----:B------:R-:W-:Y:S05]  /*0070*/  @P0 EXIT ;  /* 0x000000000000094d */ /* 0x000fea0003800000 */
[----:B------:R-:W0:Y:S01]  /*0080*/  LDC.64 R2, c[0x0][0x380] ;  /* 0x0000e000ff027b82 */ /* 0x000e220000000a00 */
[----:B------:R-:W1:Y:S01]  /*0090*/  LDCU.64 UR6, c[0x0][0x358] ;  /* 0x00006b00ff0677ac */ /* 0x000e620008000a00 */
[----:B0-----:R-:W-:-:S05]  /*00a0*/  IMAD.WIDE R2, R5, 0x4, R2 ;  /* 0x0000000405027825 */ /* 0x001fca00078e0202 */
[----:B-1----:R0:W5:Y:S01]  /*00b0*/  LDG.E R14, desc[UR6][R2.64] ;  /* 0x00000006020e7981 */ /* 0x002162000c1e1900 */
[----:B------:R-:W-:Y:S02]  /*00c0*/  CS2R R4, SR_CLOCKLO ;  /* 0x0000000000047805 */ /* 0x000fe40000015000 */
[----:B------:R-:W-:Y:S01]  /*00d0*/  CS2R R6, SR_CLOCKLO ;  /* 0x0000000000067805 */ /* 0x000fe20000015000 */
[----:B------:R-:W1:Y:S05]  /*00e0*/  LDCU.64 UR4, c[0x0][0x390] ;  /* 0x00007200ff0477ac */ /* 0x000e6a0008000a00 */
[----:B------:R-:W-:-:S05]  /*00f0*/  IADD3 R0, P0, PT, -R4, R6, RZ ;  /* 0x0000000604007210 */ /* 0x000fca0007f1e1ff */
[----:B------:R-:W-:Y:S01]  /*0100*/  IMAD.X R6, R7, 0x1, ~R5, P0 ;  /* 0x0000000107067824 */ /* 0x000fe200000e0e05 */
[----:B-1----:R-:W-:-:S04]  /*0110*/  ISETP.GE.U32.AND P0, PT, R0, UR4, PT ;  /* 0x0000000400007c0c */ /* 0x002fc8000bf06070 */
[----:B------:R-:W-:-:S13]  /*0120*/  ISETP.GE.AND.EX P0, PT, R6, UR5, PT, P0 ;  /* 0x0000000506007c0c */ /* 0x000fda000bf06300 */
[----:B0-----:R-:W-:Y:S05]  /*0130*/  @P0 BRA `(.L_x_0) ;  /* 0x0000000c00c80947 */ /* 0x001fea0003800000 */
.L_x_11:
[C---:B-----5:R-:W-:Y:S01]  /*0140*/  FMUL R0, R14.reuse, 0.63661974668502807617 ;  /* 0x3f22f9830e007820 */ /* 0x060fe20000400000 */
[----:B------:R-:W-:Y:S01]  /*0150*/  FSETP.GE.AND P0, PT, |R14|, 105615, PT ;  /* 0x47ce47800e00780b */ /* 0x000fe20003f06200 */
[----:B------:R-:W-:Y:S04]  /*0160*/  BSSY.RECONVERGENT B0, `(.L_x_1) ;  /* 0x0000068000007945 */ /* 0x000fe80003800200 */
[----:B------:R-:W0:Y:S02]  /*0170*/  F2I.NTZ R0, R0 ;  /* 0x0000000000007305 */ /* 0x000e240000203100 */
[----:B0-----:R-:W-:Y:S01]  /*0180*/  I2FP.F32.S32 R7, R0 ;  /* 0x0000000000077245 */ /* 0x001fe20000201400 */
[----:B------:R-:W-:-:S04]  /*0190*/  IMAD.MOV.U32 R10, RZ, RZ, R0 ;  /* 0x000000ffff0a7224 */ /* 0x000fc800078e0000 */
[----:B------:R-:W-:-:S04]  /*01a0*/  FFMA R6, R7, -1.5707962512969970703, R14 ;  /* 0xbfc90fda07067823 */ /* 0x000fc8000000000e */
[----:B------:R-:W-:-:S04]  /*01b0*/  FFMA R6, R7, -7.5497894158615963534e-08, R6 ;  /* 0xb3a2216807067823 */ /* 0x000fc80000000006 */
[----:B------:R-:W-:-:S04]  /*01c0*/  FFMA R6, R7, -5.3903029534742383927e-15, R6 ;  /* 0xa7c234c507067823 */ /* 0x000fc80000000006 */
[----:B------:R-:W-:Y:S01]  /*01d0*/  IMAD.MOV.U32 R7, RZ, RZ, R6 ;  /* 0x000000ffff077224 */ /* 0x000fe200078e0006 */
[----:B------:R-:W-:Y:S06]  /*01e0*/  @!P0 BRA `(.L_x_2) ;  /* 0x00000004007c8947 */ /* 0x000fec0003800000 */
[----:B------:R-:W-:-:S13]  /*01f0*/  FSETP.NEU.AND P0, PT, |R14|, +INF , PT ;  /* 0x7f8000000e00780b */ /* 0x000fda0003f0d200 */
[----:B------:R-:W-:Y:S01]  /*0200*/  @!P0 FMUL R7, RZ, R14 ;  /* 0x0000000eff078220 */ /* 0x000fe20000400000 */
[----:B------:R-:W-:Y:S01]  /*0210*/  @!P0 IMAD.MOV.U32 R0, RZ, RZ, RZ ;  /* 0x000000ffff008224 */ /* 0x000fe200078e00ff */
[----:B------:R-:W-:Y:S06]  /*0220*/  @!P0 BRA `(.L_x_2) ;  /* 0x00000004006c8947 */ /* 0x000fec0003800000 */
[----:B------:R-:W-:Y:S01]  /*0230*/  IMAD.SHL.U32 R7, R14, 0x100, RZ ;  /* 0x000001000e077824 */ /* 0x000fe200078e00ff */
[----:B------:R-:W0:Y:S01]  /*0240*/  LDCU.64 UR8, c[0x4][URZ] ;  /* 0x01000000ff0877ac */ /* 0x000e220008000a00 */
[----:B------:R-:W-:Y:S02]  /*0250*/  IMAD.MOV.U32 R0, RZ, RZ, RZ ;  /* 0x000000ffff007224 */ /* 0x000fe400078e00ff */
[----:B------:R-:W-:Y:S01]  /*0260*/  IMAD.MOV.U32 R13, RZ, RZ, RZ ;  /* 0x000000ffff0d7224 */ /* 0x000fe200078e00ff */
[----:B------:R-:W-:Y:S01]  /*0270*/  LOP3.LUT R11, R7, 0x80000000, RZ, 0xfc, !PT ;  /* 0x80000000070b7812 */ /* 0x000fe200078efcff */
[----:B------:R-:W-:Y:S01]  /*0280*/  UMOV UR5, URZ ;  /* 0x000000ff00057c82 */ /* 0x000fe20008000000 */
[----:B------:R-:W-:-:S05]  /*0290*/  UMOV UR4, URZ ;  /* 0x000000ff00047c82 */ /* 0x000fca0008000000 */
.L_x_3:
[----:B0-----:R-:W-:Y:S02]  /*02a0*/  IMAD.U32 R16, RZ, RZ, UR8 ;  /* 0x00000008ff107e24 */ /* 0x001fe4000f8e00ff */
[----:B------:R-:W-:-:S05]  /*02b0*/  IMAD.U32 R17, RZ, RZ, UR9 ;  /* 0x00000009ff117e24 */ /* 0x000fca000f8e00ff */
[----:B------:R-:W2:Y:S01]  /*02c0*/  LDG.E.CONSTANT R8, desc[UR6][R16.64] ;  /* 0x0000000610087981 */ /* 0x000ea2000c1e9900 */
[----:B------:R-:W-:Y:S01]  /*02d0*/  UIADD3 UR4, UPT, UPT, UR4, 0x1, URZ ;  /* 0x0000000104047890 */ /* 0x000fe2000fffe0ff */
[C---:B------:R-:W-:Y:S01]  /*02e0*/  ISETP.EQ.AND P0, PT, R13.reuse, RZ, PT ;  /* 0x000000ff0d00720c */ /* 0x040fe20003f02270 */
[----:B------:R-:W-:Y:S01]  /*02f0*/  UIADD3 UR8, UP1, UPT, UR8, 0x4, URZ ;  /* 0x0000000408087890 */ /* 0x000fe2000ff3e0ff */
[C---:B------:R-:W-:Y:S01]  /*0300*/  ISETP.EQ.AND P1, PT, R13.reuse, 0x4, PT ;  /* 0x000000040d00780c */ /* 0x040fe20003f22270 */
[----:B------:R-:W-:Y:S01]  /*0310*/  UISETP.NE.AND UP0, UPT, UR4, 0x6, UPT ;  /* 0x000000060400788c */ /* 0x000fe2000bf05270 */
[C---:B------:R-:W-:Y:S01]  /*0320*/  ISETP.EQ.AND P2, PT, R13.reuse, 0x8, PT ;  /* 0x000000080d00780c */ /* 0x040fe20003f42270 */
[----:B------:R-:W-:Y:S01]  /*0330*/  UIADD3.X UR9, UPT, UPT, URZ, UR9, URZ, UP1, !UPT ;  /* 0x00000009ff097290 */ /* 0x000fe20008ffe4ff */
[C---:B------:R-:W-:Y:S02]  /*0340*/  ISETP.EQ.AND P3, PT, R13.reuse, 0xc, PT ;  /* 0x0000000c0d00780c */ /* 0x040fe40003f62270 */
[----:B------:R-:W-:-:S02]  /*0350*/  ISETP.EQ.AND P4, PT, R13, 0x10, PT ;  /* 0x000000100d00780c */ /* 0x000fc40003f82270 */
[C---:B------:R-:W-:Y:S01]  /*0360*/  ISETP.EQ.AND P5, PT, R13.reuse, 0x14, PT ;  /* 0x000000140d00780c */ /* 0x040fe20003fa2270 */
[----:B------:R-:W-:Y:S02]  /*0370*/  VIADD R13, R13, 0x4 ;  /* 0x000000040d0d7836 */ /* 0x000fe40000000000 */
[----:B--2---:R-:W-:-:S03]  /*0380*/  IMAD.WIDE.U32 R8, R8, R11, RZ ;  /* 0x0000000b08087225 */ /* 0x004fc600078e00ff */
[----:B------:R-:W-:-:S04]  /*0390*/  IADD3 R7, P6, PT, R8, R0, RZ ;  /* 0x0000000008077210 */ /* 0x000fc80007fde0ff */
[----:B------:R-:W-:Y:S01]  /*03a0*/  IADD3.X R0, PT, PT, R9, UR5, RZ, P6, !PT ;  /* 0x0000000509007c10 */ /* 0x000fe2000b7fe4ff */
[--C-:B------:R-:W-:Y:S01]  /*03b0*/  @P0 IMAD.MOV.U32 R12, RZ, RZ, R7.reuse ;  /* 0x000000ffff0c0224 */ /* 0x100fe200078e0007 */
[----:B------:R-:W-:Y:S01]  /*03c0*/  @P3 MOV R20, R7 ;  /* 0x0000000700143202 */ /* 0x000fe20000000f00 */
[--C-:B------:R-:W-:Y:S02]  /*03d0*/  @P1 IMAD.MOV.U32 R18, RZ, RZ, R7.reuse ;  /* 0x000000ffff121224 */ /* 0x100fe400078e0007 */
[--C-:B------:R-:W-:Y:S02]  /*03e0*/  @P2 IMAD.MOV.U32 R19, RZ, RZ, R7.reuse ;  /* 0x000000ffff132224 */ /* 0x100fe400078e0007 */
[--C-:B------:R-:W-:Y:S02]  /*03f0*/  @P4 IMAD.MOV.U32 R21, RZ, RZ, R7.reuse ;  /* 0x000000ffff154224 */ /* 0x100fe400078e0007 */
[----:B------:R-:W-:Y:S01]  /*0400*/  @P5 IMAD.MOV.U32 R22, RZ, RZ, R7 ;  /* 0x000000ffff165224 */ /* 0x000fe200078e0007 */
[----:B------:R-:W-:Y:S06]  /*0410*/  BRA.U UP0, `(.L_x_3) ;  /* 0xfffffffd00a07547 */ /* 0x000fec000b83ffff */
[----:B------:R-:W-:Y:S01]  /*0420*/  SHF.R.U32.HI R8, RZ, 0x17, R14 ;  /* 0x00000017ff087819 */ /* 0x000fe2000001160e */
[----:B------:R-:W-:Y:S03]  /*0430*/  BSSY.RECONVERGENT B1, `(.L_x_4) ;  /* 0x0000028000017945 */ /* 0x000fe60003800200 */
[C---:B------:R-:W-:Y:S02]  /*0440*/  LOP3.LUT R7, R8.reuse, 0xe0, RZ, 0xc0, !PT ;  /* 0x000000e008077812 */ /* 0x040fe400078ec0ff */
[----:B------:R-:W-:-:S03]  /*0450*/  LOP3.LUT P6, RZ, R8, 0x1f, RZ, 0xc0, !PT ;  /* 0x0000001f08ff7812 */ /* 0x000fc600078cc0ff */
[----:B------:R-:W-:-:S05]  /*0460*/  VIADD R7, R7, 0xffffff80 ;  /* 0xffffff8007077836 */ /* 0x000fca0000000000 */
[----:B------:R-:W-:-:S05]  /*0470*/  SHF.R.U32.HI R7, RZ, 0x5, R7 ;  /* 0x00000005ff077819 */ /* 0x000fca0000011607 */
[----:B------:R-:W-:-:S05]  /*0480*/  IMAD.U32 R11, R7, -0x4, RZ ;  /* 0xfffffffc070b7824 */ /* 0x000fca00078e00ff */
[C---:B------:R-:W-:Y:S02]  /*0490*/  ISETP.EQ.AND P3, PT, R11.reuse, -0x18, PT ;  /* 0xffffffe80b00780c */ /* 0x040fe40003f62270 */
[C---:B------:R-:W-:Y:S02]  /*04a0*/  ISETP.EQ.AND P4, PT, R11.reuse, -0x14, PT ;  /* 0xffffffec0b00780c */ /* 0x040fe40003f82270 */
[C---:B------:R-:W-:Y:S02]  /*04b0*/  ISETP.EQ.AND P2, PT, R11.reuse, -0x10, PT ;  /* 0xfffffff00b00780c */ /* 0x040fe40003f42270 */
[C---:B------:R-:W-:Y:S02]  /*04c0*/  ISETP.EQ.AND P1, PT, R11.reuse, -0xc, PT ;  /* 0xfffffff40b00780c */ /* 0x040fe40003f22270 */
[C---:B------:R-:W-:Y:S02]  /*04d0*/  ISETP.EQ.AND P0, PT, R11.reuse, -0x8, PT ;  /* 0xfffffff80b00780c */ /* 0x040fe40003f02270 */
[----:B------:R-:W-:-:S03]  /*04e0*/  ISETP.EQ.AND P5, PT, R11, RZ, PT ;  /* 0x000000ff0b00720c */ /* 0x000fc60003fa2270 */
[--C-:B------:R-:W-:Y:S01]  /*04f0*/  @P3 IMAD.MOV.U32 R7, RZ, RZ, R12.reuse ;  /* 0x000000ffff073224 */ /* 0x100fe200078e000c */
[C---:B------:R-:W-:Y:S01]  /*0500*/  ISETP.EQ.AND P3, PT, R11.reuse, -0x4, PT ;  /* 0xfffffffc0b00780c */ /* 0x040fe20003f62270 */
[----:B------:R-:W-:Y:S02]  /*0510*/  @P4 IMAD.MOV.U32 R9, RZ, RZ, R12 ;  /* 0x000000ffff094224 */ /* 0x000fe400078e000c */
[--C-:B------:R-:W-:Y:S01]  /*0520*/  @P4 IMAD.MOV.U32 R7, RZ, RZ, R18.reuse ;  /* 0x000000ffff074224 */ /* 0x100fe200078e0012 */
[----:B------:R-:W-:Y:S01]  /*0530*/  ISETP.EQ.AND P4, PT, R11, 0x4, PT ;  /* 0x000000040b00780c */ /* 0x000fe20003f82270 */
[----:B------:R-:W-:Y:S01]  /*0540*/  @P2 IMAD.MOV.U32 R9, RZ, RZ, R18 ;  /* 0x000000ffff092224 */ /* 0x000fe200078e0012 */
[----:B------:R-:W-:Y:S01]  /*0550*/  @P1 MOV R9, R19 ;  /* 0x0000001300091202 */ /* 0x000fe20000000f00 */
[----:B------:R-:W-:Y:S02]  /*0560*/  @P2 IMAD.MOV.U32 R7, RZ, RZ, R19 ;  /* 0x000000ffff072224 */ /* 0x000fe400078e0013 */
[----:B------:R-:W-:-:S02]  /*0570*/  @P1 IMAD.MOV.U32 R7, RZ, RZ, R20 ;  /* 0x000000ffff071224 */ /* 0x000fc400078e0014 */
[----:B------:R-:W-:Y:S02]  /*0580*/  @P0 IMAD.MOV.U32 R9, RZ, RZ, R20 ;  /* 0x000000ffff090224 */ /* 0x000fe400078e0014 */
[--C-:B------:R-:W-:Y:S02]  /*0590*/  @P0 IMAD.MOV.U32 R7, RZ, RZ, R21.reuse ;  /* 0x000000ffff070224 */ /* 0x100fe400078e0015 */
[----:B------:R-:W-:Y:S02]  /*05a0*/  @P3 IMAD.MOV.U32 R9, RZ, RZ, R21 ;  /* 0x000000ffff093224 */ /* 0x000fe400078e0015 */
[--C-:B------:R-:W-:Y:S02]  /*05b0*/  @P3 IMAD.MOV.U32 R7, RZ, RZ, R22.reuse ;  /* 0x000000ffff073224 */ /* 0x100fe400078e0016 */
[----:B------:R-:W-:Y:S02]  /*05c0*/  @P5 IMAD.MOV.U32 R9, RZ, RZ, R22 ;  /* 0x000000ffff095224 */ /* 0x000fe400078e0016 */
[----:B------:R-:W-:-:S02]  /*05d0*/  @P5 IMAD.MOV.U32 R7, RZ, RZ, R0 ;  /* 0x000000ffff075224 */ /* 0x000fc400078e0000 */
[----:B------:R-:W-:Y:S01]  /*05e0*/  @P4 IMAD.MOV.U32 R9, RZ, RZ, R0 ;  /* 0x000000ffff094224 */ /* 0x000fe200078e0000 */
[----:B------:R-:W-:Y:S06]  /*05f0*/  @!P6 BRA `(.L_x_5) ;  /* 0x00000000002ce947 */ /* 0x000fec0003800000 */
[----:B------:R-:W-:Y:S01]  /*0600*/  @P2 IMAD.MOV.U32 R16, RZ, RZ, R12 ;  /* 0x000000ffff102224 */ /* 0x000fe200078e000c */
[----:B------:R-:W-:Y:S01]  /*0610*/  LOP3.LUT R8, R8, 0x1f, RZ, 0xc0, !PT ;  /* 0x0000001f08087812 */ /* 0x000fe200078ec0ff */
[----:B------:R-:W-:Y:S01]  /*0620*/  @P1 IMAD.MOV.U32 R16, RZ, RZ, R18 ;  /* 0x000000ffff101224 */ /* 0x000fe200078e0012 */
[----:B------:R-:W-:Y:S01]  /*0630*/  @P0 MOV R16, R19 ;  /* 0x0000001300100202 */ /* 0x000fe20000000f00 */
[----:B------:R-:W-:Y:S01]  /*0640*/  @P3 IMAD.MOV.U32 R16, RZ, RZ, R20 ;  /* 0x000000ffff103224 */ /* 0x000fe200078e0014 */
[----:B------:R-:W-:Y:S01]  /*0650*/  ISETP.EQ.AND P0, PT, R11, 0x8, PT ;  /* 0x000000080b00780c */ /* 0x000fe20003f02270 */
[----:B------:R-:W-:Y:S01]  /*0660*/  @P5 IMAD.MOV.U32 R16, RZ, RZ, R21 ;  /* 0x000000ffff105224 */ /* 0x000fe200078e0015 */
[----:B------:R-:W-:Y:S01]  /*0670*/  SHF.L.W.U32.HI R7, R9, R8, R7 ;  /* 0x0000000809077219 */ /* 0x000fe20000010e07 */
[----:B------:R-:W-:-:S10]  /*0680*/  @P4 IMAD.MOV.U32 R16, RZ, RZ, R22 ;  /* 0x000000ffff104224 */ /* 0x000fd400078e0016 */
[----:B------:R-:W-:-:S05]  /*0690*/  @P0 IMAD.MOV.U32 R16, RZ, RZ, R0 ;  /* 0x000000ffff100224 */ /* 0x000fca00078e0000 */
[----:B------:R-:W-:-:S07]  /*06a0*/  SHF.L.W.U32.HI R9, R16, R8, R9 ;  /* 0x0000000810097219 */ /* 0x000fce0000010e09 */
.L_x_5:
[----:B------:R-:W-:Y:S05]  /*06b0*/  BSYNC.RECONVERGENT B1 ;  /* 0x0000000000017941 */ /* 0x000fea0003800200 */
.L_x_4:
[C---:B------:R-:W-:Y:S01]  /*06c0*/  SHF.L.W.U32.HI R11, R9.reuse, 0x2, R7 ;  /* 0x00000002090b7819 */ /* 0x040fe20000010e07 */
[----:B------:R-:W-:Y:S01]  /*06d0*/  IMAD.SHL.U32 R9, R9, 0x4, RZ ;  /* 0x0000000409097824 */ /* 0x000fe200078e00ff */
[----:B------:R-:W-:Y:S01]  /*06e0*/  UMOV UR4, 0x54442d19 ;  /* 0x54442d1900047882 */ /* 0x000fe20000000000 */
[----:B------:R-:W-:Y:S01]  /*06f0*/  UMOV UR5, 0x3bf921fb ;  /* 0x3bf921fb00057882 */ /* 0x000fe20000000000 */
[----:B------:R-:W-:Y:S02]  /*0700*/  SHF.R.S32.HI R0, RZ, 0x1f, R11 ;  /* 0x0000001fff007819 */ /* 0x000fe4000001140b */
[----:B------:R-:W-:Y:S02]  /*0710*/  ISETP.GE.AND P0, PT, R14, RZ, PT ;  /* 0x000000ff0e00720c */ /* 0x000fe40003f06270 */
[C---:B------:R-:W-:Y:S02]  /*0720*/  LOP3.LUT R8, R0.reuse, R9, RZ, 0x3c, !PT ;  /* 0x0000000900087212 */ /* 0x040fe400078e3cff */
[----:B------:R-:W-:-:S02]  /*0730*/  LOP3.LUT R9, R0, R11, RZ, 0x3c, !PT ;  /* 0x0000000b00097212 */ /* 0x000fc400078e3cff */
[----:B------:R-:W-:Y:S02]  /*0740*/  SHF.R.U32.HI R0, RZ, 0x1e, R7 ;  /* 0x0000001eff007819 */ /* 0x000fe40000011607 */
[C---:B------:R-:W-:Y:S02]  /*0750*/  LOP3.LUT R7, R11.reuse, R14, RZ, 0x3c, !PT ;  /* 0x0000000e0b077212 */ /* 0x040fe400078e3cff */
[----:B------:R-:W0:Y:S01]  /*0760*/  I2F.F64.S64 R8, R8 ;  /* 0x0000000800087312 */ /* 0x000e220000301c00 */
[----:B------:R-:W-:Y:S02]  /*0770*/  LEA.HI R0, R11, R0, RZ, 0x1 ;  /* 0x000000000b007211 */ /* 0x000fe400078f08ff */
[----:B------:R-:W-:-:S03]  /*0780*/  ISETP.GE.AND P1, PT, R7, RZ, PT ;  /* 0x000000ff0700720c */ /* 0x000fc60003f26270 */
[----:B------:R-:W-:-:S04]  /*0790*/  IMAD.MOV R7, RZ, RZ, -R0 ;  /* 0x000000ffff077224 */ /* 0x000fc800078e0a00 */
[----:B------:R-:W-:Y:S01]  /*07a0*/  @!P0 IMAD.MOV.U32 R0, RZ, RZ, R7 ;  /* 0x000000ffff008224 */ /* 0x000fe200078e0007 */
[----:B0-----:R-:W-:-:S10]  /*07b0*/  DMUL R16, R8, UR4 ;  /* 0x0000000408107c28 */ /* 0x001fd40008000000 */
[----:B------:R-:W0:Y:S02]  /*07c0*/  F2F.F32.F64 R16, R16 ;  /* 0x0000001000107310 */ /* 0x000e240000301000 */
[----:B0-----:R-:W-:-:S07]  /*07d0*/  FSEL R7, -R16, R16, !P1 ;  /* 0x0000001010077208 */ /* 0x001fce0004800100 */
.L_x_2:
[----:B------:R-:W-:Y:S05]  /*07e0*/  BSYNC.RECONVERGENT B0 ;  /* 0x0000000000007941 */ /* 0x000fea0003800200 */
.L_x_1:
[----:B------:R-:W-:Y:S02]  /*07f0*/  IMAD.MOV.U32 R15, RZ, RZ, 0x37cbac00 ;  /* 0x37cbac00ff0f7424 */ /* 0x000fe400078e00ff */
[----:B------:R-:W-:Y:S01]  /*0800*/  FMUL R8, R7, R7 ;  /* 0x0000000707087220 */ /* 0x000fe20000400000 */
[C---:B------:R-:W-:Y:S01]  /*0810*/  LOP3.LUT R11, R0.reuse, 0x1, RZ, 0xc0, !PT ;  /* 0x00000001000b7812 */ /* 0x040fe200078ec0ff */
[----:B------:R-:W-:Y:S01]  /*0820*/  IMAD.MOV.U32 R16, RZ, RZ, 0x3d2aaabb ;  /* 0x3d2aaabbff107424 */ /* 0x000fe200078e00ff */
[----:B------:R-:W-:Y:S01]  /*0830*/  LOP3.LUT P1, RZ, R0, 0x2, RZ, 0xc0, !PT ;  /* 0x0000000200ff7812 */ /* 0x000fe2000782c0ff */
[----:B------:R-:W-:Y:S01]  /*0840*/  FFMA R9, R8, R15, -0.0013887860113754868507 ;  /* 0xbab607ed08097423 */ /* 0x000fe2000000000f */
[----:B------:R-:W-:Y:S01]  /*0850*/  ISETP.NE.U32.AND P0, PT, R11, 0x1, PT ;  /* 0x000000010b00780c */ /* 0x000fe20003f05070 */
[----:B------:R-:W-:Y:S01]  /*0860*/  IMAD.MOV.U32 R13, RZ, RZ, 0x3effffff ;  /* 0x3effffffff0d7424 */ /* 0x000fe200078e00ff */
[----:B------:R-:W-:Y:S02]  /*0870*/  BSSY.RECONVERGENT B0, `(.L_x_6) ;  /* 0x0000067000007945 */ /* 0x000fe40003800200 */
[----:B------:R-:W-:-:S02]  /*0880*/  FSEL R9, R9, -0.00019574658654164522886, !P0 ;  /* 0xb94d415309097808 */ /* 0x000fc40004000000 */
[----:B------:R-:W-:Y:S02]  /*0890*/  FSEL R11, R16, 0.0083327032625675201416, !P0 ;  /* 0x3c0885e4100b7808 */ /* 0x000fe40004000000 */
[----:B------:R-:W-:Y:S02]  /*08a0*/  FSEL R0, R7, 1, P0 ;  /* 0x3f80000007007808 */ /* 0x000fe40000000000 */
[----:B------:R-:W-:Y:S01]  /*08b0*/  FSEL R24, -R13, -0.16666662693023681641, !P0 ;  /* 0xbe2aaaa80d187808 */ /* 0x000fe20004000100 */
[----:B------:R-:W-:Y:S01]  /*08c0*/  FFMA R9, R8, R9, R11 ;  /* 0x0000000908097223 */ /* 0x000fe2000000000b */
[----:B------:R-:W-:Y:S01]  /*08d0*/  FSETP.GE.AND P0, PT, |R14|, 105615, PT ;  /* 0x47ce47800e00780b */ /* 0x000fe20003f06200 */
[C---:B------:R-:W-:Y:S02]  /*08e0*/  FFMA R17, R8.reuse, R0, RZ ;  /* 0x0000000008117223 */ /* 0x040fe400000000ff */
[----:B------:R-:W-:-:S04]  /*08f0*/  FFMA R9, R8, R9, R24 ;  /* 0x0000000908097223 */ /* 0x000fc80000000018 */
[----:B------:R-:W-:-:S04]  /*0900*/  FFMA R17, R17, R9, R0 ;  /* 0x0000000911117223 */ /* 0x000fc80000000000 */
[----:B------:R-:W-:Y:S02]  /*0910*/  @P1 FADD R17, RZ, -R17 ;  /* 0x80000011ff111221 */ /* 0x000fe40000000000 */
[----:B------:R-:W-:Y:S05]  /*0920*/  @!P0 BRA `(.L_x_7) ;  /* 0x00000004006c8947 */ /* 0x000fea0003800000 */
[----:B------:R-:W-:-:S13]  /*0930*/  FSETP.NEU.AND P0, PT, |R14|, +INF , PT ;  /* 0x7f8000000e00780b */ /* 0x000fda0003f0d200 */
[----:B------:R-:W-:Y:S01]  /*0940*/  @!P0 FMUL R6, RZ, R14 ;  /* 0x0000000eff068220 */ /* 0x000fe20000400000 */
[----:B------:R-:W-:Y:S01]  /*0950*/  @!P0 MOV R10, RZ ;  /* 0x000000ff000a8202 */ /* 0x000fe20000000f00 */
[----:B------:R-:W-:Y:S06]  /*0960*/  @!P0 BRA `(.L_x_7) ;  /* 0x00000004005c8947 */ /* 0x000fec0003800000 */
[----:B------:R-:W0:Y:S01]  /*0970*/  LDC.64 R6, c[0x4][RZ] ;  /* 0x01000000ff067b82 */ /* 0x000e220000000a00 */
[----:B------:R-:W-:Y:S01]  /*0980*/  IMAD.SHL.U32 R0, R14, 0x100, RZ ;  /* 0x000001000e007824 */ /* 0x000fe200078e00ff */
[----:B------:R-:W-:Y:S01]  /*0990*/  UMOV UR4, URZ ;  /* 0x000000ff00047c82 */ /* 0x000fe20008000000 */
[----:B------:R-:W-:Y:S02]  /*09a0*/  IMAD.MOV.U32 R23, RZ, RZ, RZ ;  /* 0x000000ffff177224 */ /* 0x000fe400078e00ff */
[----:B------:R-:W-:Y:S01]  /*09b0*/  IMAD.MOV.U32 R25, RZ, RZ, RZ ;  /* 0x000000ffff197224 */ /* 0x000fe200078e00ff */
[----:B------:R-:W-:-:S07]  /*09c0*/  LOP3.LUT R27, R0, 0x80000000, RZ, 0xfc, !PT ;  /* 0x80000000001b7812 */ /* 0x000fce00078efcff */
.L_x_8:
[----:B0-----:R-:W-:-:S06]  /*09d0*/  IMAD.WIDE.U32 R8, R25, 0x4, R6 ;  /* 0x0000000419087825 */ /* 0x001fcc00078e0006 */
[----:B------:R-:W2:Y:S01]  /*09e0*/  LDG.E.CONSTANT R8, desc[UR6][R8.64] ;  /* 0x0000000608087981 */ /* 0x000ea2000c1e9900 */
[C---:B------:R-:W-:Y:S02]  /*09f0*/  IMAD.SHL.U32 R0, R25.reuse, 0x4, RZ ;  /* 0x0000000419007824 */ /* 0x040fe400078e00ff */
[----:B------:R-:W-:-:S03]  /*0a00*/  VIADD R25, R25, 0x1 ;  /* 0x0000000119197836 */ /* 0x000fc60000000000 */
[C---:B------:R-:W-:Y:S02]  /*0a10*/  ISETP.EQ.AND P0, PT, R0.reuse, RZ, PT ;  /* 0x000000ff0000720c */ /* 0x040fe40003f02270 */
[C---:B------:R-:W-:Y:S02]  /*0a20*/  ISETP.EQ.AND P5, PT, R0.reuse, 0x4, PT ;  /* 0x000000040000780c */ /* 0x040fe40003fa2270 */
[C---:B------:R-:W-:Y:S02]  /*0a30*/  ISETP.EQ.AND P4, PT, R0.reuse, 0x8, PT ;  /* 0x000000080000780c */ /* 0x040fe40003f82270 */
[C---:B------:R-:W-:Y:S02]  /*0a40*/  ISETP.EQ.AND P3, PT, R0.reuse, 0xc, PT ;  /* 0x0000000c0000780c */ /* 0x040fe40003f62270 */
[C---:B------:R-:W-:Y:S02]  /*0a50*/  ISETP.EQ.AND P2, PT, R0.reuse, 0x10, PT ;  /* 0x000000100000780c */ /* 0x040fe40003f42270 */
[----:B------:R-:W-:Y:S01]  /*0a60*/  ISETP.EQ.AND P1, PT, R0, 0x14, PT ;  /* 0x000000140000780c */ /* 0x000fe20003f22270 */
[----:B--2---:R-:W-:-:S03]  /*0a70*/  IMAD.WIDE.U32 R10, R8, R27, RZ ;  /* 0x0000001b080a7225 */ /* 0x004fc600078e00ff */
[----:B------:R-:W-:-:S04]  /*0a80*/  IADD3 R0, P6, PT, R10, R23, RZ ;  /* 0x000000170a007210 */ /* 0x000fc80007fde0ff */
[----:B------:R-:W-:Y:S01]  /*0a90*/  IADD3.X R23, PT, PT, R11, UR4, RZ, P6, !PT ;  /* 0x000000040b177c10 */ /* 0x000fe2000b7fe4ff */
[--C-:B------:R-:W-:Y:S01]  /*0aa0*/  @P0 IMAD.MOV.U32 R12, RZ, RZ, R0.reuse ;  /* 0x000000ffff0c0224 */ /* 0x100fe200078e0000 */
[----:B------:R-:W-:Y:S01]  /*0ab0*/  ISETP.NE.AND P6, PT, R25, 0x6, PT ;  /* 0x000000061900780c */ /* 0x000fe20003fc5270 */
[--C-:B------:R-:W-:Y:S02]  /*0ac0*/  @P5 IMAD.MOV.U32 R18, RZ, RZ, R0.reuse ;  /* 0x000000ffff125224 */ /* 0x100fe400078e0000 */
[----:B------:R-:W-:Y:S01]  /*0ad0*/  @P1 MOV R22, R0 ;  /* 0x0000000000161202 */ /* 0x000fe20000000f00 */
[--C-:B------:R-:W-:Y:S02]  /*0ae0*/  @P4 IMAD.MOV.U32 R19, RZ, RZ, R0.reuse ;  /* 0x000000ffff134224 */ /* 0x100fe400078e0000 */
[--C-:B------:R-:W-:Y:S02]  /*0af0*/  @P3 IMAD.MOV.U32 R20, RZ, RZ, R0.reuse ;  /* 0x000000ffff143224 */ /* 0x100fe400078e0000 */
[----:B------:R-:W-:-:S05]  /*0b00*/  @P2 IMAD.MOV.U32 R21, RZ, RZ, R0 ;  /* 0x000000ffff152224 */ /* 0x000fca00078e0000 */
[----:B------:R-:W-:Y:S05]  /*0b10*/  @P6 BRA `(.L_x_8) ;  /* 0xfffffffc00ac6947 */ /* 0x000fea000383ffff */
        /* <DEDUP_REMOVED lines=12> */
[----:B------:R-:W-:-:S03]  /*0be0*/  ISETP.EQ.AND P5, PT, R9, 0x4, PT ;  /* 0x000000040900780c */ /* 0x000fc60003fa2270 */
[--C-:B------:R-:W-:Y:S01]  /*0bf0*/  @P3 IMAD.MOV.U32 R0, RZ, RZ, R12.reuse ;  /* 0x000000ffff003224 */ /* 0x100fe200078e000c */
[C---:B------:R-:W-:Y:S01]  /*0c00*/  ISETP.EQ.AND P3, PT, R9.reuse, -0x4, PT ;  /* 0xfffffffc0900780c */ /* 0x040fe20003f62270 */
[----:B------:R-:W-:Y:S02]  /*0c10*/  @P4 IMAD.MOV.U32 R6, RZ, RZ, R12 ;  /* 0x000000ffff064224 */ /* 0x000fe400078e000c */
[--C-:B------:R-:W-:Y:S01]  /*0c20*/  @P4 IMAD.MOV.U32 R0, RZ, RZ, R18.reuse ;  /* 0x000000ffff004224 */ /* 0x100fe200078e0012 */
[----:B------:R-:W-:Y:S01]  /*0c30*/  ISETP.EQ.AND P4, PT, R9, RZ, PT ;  /* 0x000000ff0900720c */ /* 0x000fe20003f82270 */
[----:B------:R-:W-:Y:S02]  /*0c40*/  @P2 IMAD.MOV.U32 R6, RZ, RZ, R18 ;  /* 0x000000ffff062224 */ /* 0x000fe400078e0012 */
[--C-:B------:R-:W-:Y:S02]  /*0c50*/  @P2 IMAD.MOV.U32 R0, RZ, RZ, R19.reuse ;  /* 0x000000ffff002224 */ /* 0x100fe400078e0013 */
[----:B------:R-:W-:Y:S01]  /*0c60*/  @P1 IMAD.MOV.U32 R6, RZ, RZ, R19 ;  /* 0x000000ffff061224 */ /* 0x000fe200078e0013 */
[----:B------:R-:W-:Y:S01]  /*0c70*/  @P0 MOV R6, R20 ;  /* 0x0000001400060202 */ /* 0x000fe20000000f00 */
[----:B------:R-:W-:-:S02]  /*0c80*/  @P1 IMAD.MOV.U32 R0, RZ, RZ, R20 ;  /* 0x000000ffff001224 */ /* 0x000fc400078e0014 */
[--C-:B------:R-:W-:Y:S02]  /*0c90*/  @P0 IMAD.MOV.U32 R0, RZ, RZ, R21.reuse ;  /* 0x000000ffff000224 */ /* 0x100fe400078e0015 */
[----:B------:R-:W-:Y:S02]  /*0ca0*/  @P3 IMAD.MOV.U32 R6, RZ, RZ, R21 ;  /* 0x000000ffff063224 */ /* 0x000fe400078e0015 */
[--C-:B------:R-:W-:Y:S02]  /*0cb0*/  @P3 IMAD.MOV.U32 R0, RZ, RZ, R22.reuse ;  /* 0x000000ffff003224 */ /* 0x100fe400078e0016 */
[----:B------:R-:W-:Y:S02]  /*0cc0*/  @P4 IMAD.MOV.U32 R6, RZ, RZ, R22 ;  /* 0x000000ffff064224 */ /* 0x000fe400078e0016 */
[--C-:B------:R-:W-:Y:S02]  /*0cd0*/  @P4 IMAD.MOV.U32 R0, RZ, RZ, R23.reuse ;  /* 0x000000ffff004224 */ /* 0x100fe400078e0017 */
[----:B------:R-:W-:Y:S01]  /*0ce0*/  @P5 IMAD.MOV.U32 R6, RZ, RZ, R23 ;  /* 0x000000ffff065224 */ /* 0x000fe200078e0017 */
[----:B------:R-:W-:Y:S06]  /*0cf0*/  @!P6 BRA `(.L_x_10) ;  /* 0x00000000002ce947 */ /* 0x000fec0003800000 */
[----:B------:R-:W-:Y:S02]  /*0d00*/  @P2 IMAD.MOV.U32 R7, RZ, RZ, R12 ;  /* 0x000000ffff072224 */ /* 0x000fe400078e000c */
[----:B------:R-:W-:Y:S02]  /*0d10*/  @P1 IMAD.MOV.U32 R7, RZ, RZ, R18 ;  /* 0x000000ffff071224 */ /* 0x000fe400078e0012 */
[----:B------:R-:W-:Y:S01]  /*0d20*/  @P0 IMAD.MOV.U32 R7, RZ, RZ, R19 ;  /* 0x000000ffff070224 */ /* 0x000fe200078e0013 */
[----:B------:R-:W-:Y:S02]  /*0d30*/  ISETP.EQ.AND P0, PT, R9, 0x8, PT ;  /* 0x000000080900780c */ /* 0x000fe40003f02270 */
[----:B------:R-:W-:Y:S01]  /*0d40*/  @P3 MOV R7, R20 ;  /* 0x0000001400073202 */ /* 0x000fe20000000f00 */
[----:B------:R-:W-:Y:S01]  /*0d50*/  @P4 IMAD.MOV.U32 R7, RZ, RZ, R21 ;  /* 0x000000ffff074224 */ /* 0x000fe200078e0015 */
[----:B------:R-:W-:Y:S01]  /*0d60*/  LOP3.LUT R9, R8, 0x1f, RZ, 0xc0, !PT ;  /* 0x0000001f08097812 */ /* 0x000fe200078ec0ff */
[----:B------:R-:W-:-:S03]  /*0d70*/  @P5 IMAD.MOV.U32 R7, RZ, RZ, R22 ;  /* 0x000000ffff075224 */ /* 0x000fc600078e0016 */
[----:B------:R-:W-:-:S05]  /*0d80*/  SHF.L.W.U32.HI R0, R6, R9, R0 ;  /* 0x0000000906007219 */ /* 0x000fca0000010e00 */
[----:B------:R-:W-:-:S05]  /*0d90*/  @P0 IMAD.MOV.U32 R7, RZ, RZ, R23 ;  /* 0x000000ffff070224 */ /* 0x000fca00078e0017 */
[----:B------:R-:W-:-:S07]  /*0da0*/  SHF.L.W.U32.HI R6, R7, R9, R6 ;  /* 0x0000000907067219 */ /* 0x000fce0000010e06 */
.L_x_10:
[----:B------:R-:W-:Y:S05]  /*0db0*/  BSYNC.RECONVERGENT B1 ;  /* 0x0000000000017941 */ /* 0x000fea0003800200 */
.L_x_9:
        /* <DEDUP_REMOVED lines=18> */
.L_x_7:
[----:B------:R-:W-:Y:S05]  /*0ee0*/  BSYNC.RECONVERGENT B0 ;  /* 0x0000000000007941 */ /* 0x000fea0003800200 */
.L_x_6:
[----:B------:R-:W-:Y:S01]  /*0ef0*/  FMUL R7, R6, R6 ;  /* 0x0000000606077220 */ /* 0x000fe20000400000 */
[C---:B------:R-:W-:Y:S01]  /*0f00*/  LOP3.LUT R0, R10.reuse, 0x1, RZ, 0xc0, !PT ;  /* 0x000000010a007812 */ /* 0x040fe200078ec0ff */
[----:B------:R-:W-:Y:S02]  /*0f10*/  VIADD R10, R10, 0x1 ;  /* 0x000000010a0a7836 */ /* 0x000fe40000000000 */
[----:B------:R-:W-:Y:S01]  /*0f20*/  FFMA R15, R7, R15, -0.0013887860113754868507 ;  /* 0xbab607ed070f7423 */ /* 0x000fe2000000000f */
[----:B------:R-:W-:Y:S02]  /*0f30*/  ISETP.NE.U32.AND P0, PT, R0, 0x1, PT ;  /* 0x000000010000780c */ /* 0x000fe40003f05070 */
[----:B------:R-:W-:Y:S02]  /*0f40*/  LOP3.LUT P1, RZ, R10, 0x2, RZ, 0xc0, !PT ;  /* 0x000000020aff7812 */ /* 0x000fe4000782c0ff */
[----:B------:R-:W-:Y:S02]  /*0f50*/  FSEL R16, R16, 0.0083327032625675201416, P0 ;  /* 0x3c0885e410107808 */ /* 0x000fe40000000000 */
[----:B------:R-:W-:-:S02]  /*0f60*/  FSEL R8, R15, -0.00019574658654164522886, P0 ;  /* 0xb94d41530f087808 */ /* 0x000fc40000000000 */
[----:B------:R-:W-:Y:S02]  /*0f70*/  FSEL R0, R6, 1, !P0 ;  /* 0x3f80000006007808 */ /* 0x000fe40004000000 */
[----:B------:R-:W-:Y:S01]  /*0f80*/  FSEL R13, -R13, -0.16666662693023681641, P0 ;  /* 0xbe2aaaa80d0d7808 */ /* 0x000fe20000000100 */
[C---:B------:R-:W-:Y:S02]  /*0f90*/  FFMA R8, R7.reuse, R8, R16 ;  /* 0x0000000807087223 */ /* 0x040fe40000000010 */
[C---:B------:R-:W-:Y:S02]  /*0fa0*/  FFMA R9, R7.reuse, R0, RZ ;  /* 0x0000000007097223 */ /* 0x040fe400000000ff */
[----:B------:R-:W-:-:S04]  /*0fb0*/  FFMA R8, R7, R8, R13 ;  /* 0x0000000807087223 */ /* 0x000fc8000000000d */
[----:B------:R-:W-:-:S04]  /*0fc0*/  FFMA R0, R9, R8, R0 ;  /* 0x0000000809007223 */ /* 0x000fc80000000000 */
[----:B------:R-:W-:-:S04]  /*0fd0*/  @P1 FADD R0, RZ, -R0 ;  /* 0x80000000ff001221 */ /* 0x000fc80000000000 */
[----:B------:R-:W-:Y:S01]  /*0fe0*/  FMUL R14, R17, R0 ;  /* 0x00000000110e7220 */ /* 0x000fe20000400000 */
[----:B------:R-:W-:Y:S01]  /*0ff0*/  CS2R R6, SR_CLOCKLO ;  /* 0x0000000000067805 */ /* 0x000fe20000015000 */
[----:B------:R-:W0:Y:S05]  /*1000*/  LDCU.64 UR4, c[0x0][0x390] ;  /* 0x00007200ff0477ac */ /* 0x000e2a0008000a00 */
[----:B------:R-:W-:-:S05]  /*1010*/  IADD3 R0, P0, PT, -R4, R6, RZ ;  /* 0x0000000604007210 */ /* 0x000fca0007f1e1ff */
[----:B------:R-:W-:Y:S01]  /*1020*/  IMAD.X R6, R7, 0x1, ~R5, P0 ;  /* 0x0000000107067824 */ /* 0x000fe200000e0e05 */
[----:B0-----:R-:W-:-:S04]  /*1030*/  ISETP.GE.U32.AND P0, PT, R0, UR4, PT ;  /* 0x0000000400007c0c */ /* 0x001fc8000bf06070 */
[----:B------:R-:W-:-:S13]  /*1040*/  ISETP.GE.AND.EX P0, PT, R6, UR5, PT, P0 ;  /* 0x0000000506007c0c */ /* 0x000fda000bf06300 */
[----:B------:R-:W-:Y:S05]  /*1050*/  @!P0 BRA `(.L_x_11) ;  /* 0xfffffff000388947 */ /* 0x000fea000383ffff */
.L_x_0:
[----:B-----5:R-:W-:-:S05]  /*1060*/  FADD R5, R14, 1 ;  /* 0x3f8000000e057421 */ /* 0x020fca0000000000 */
[----:B------:R-:W-:Y:S01]  /*1070*/  STG.E desc[UR6][R2.64], R5 ;  /* 0x0000000502007986 */ /* 0x000fe2000c101906 */
[----:B------:R-:W-:Y:S05]  /*1080*/  EXIT ;  /* 0x000000000000794d */ /* 0x000fea0003800000 */
.L_x_12:
[----:B------:R-:W-:-:S00]  /*1090*/  BRA `(.L_x_12) ;  /* 0xfffffffc00fc7947 */ /* 0x000fc0000383ffff */
[----:B------:R-:W-:-:S00]  /*10a0*/  NOP ;  /* 0x0000000000007918 */ /* 0x000fc00000000000 */
        /* <DEDUP_REMOVED lines=13> */
.L_x_13:


//--------------------- .nv.global.init           --------------------------
	.section	.nv.global.init,"aw",@progbits
	.align	4
.nv.global.init:
	.type		__cudart_i2opi_f,@object
	.size		__cudart_i2opi_f,(.L_0 - __cudart_i2opi_f)
__cudart_i2opi_f:
        /*0000*/ 	.byte	0x41, 0x90, 0x43, 0x3c, 0x99, 0x95, 0x62, 0xdb, 0xc0, 0xdd, 0x34, 0xf5, 0xd1, 0x57, 0x27, 0xfc
        /*0010*/ 	.byte	0x29, 0x15, 0x44, 0x4e, 0x6e, 0x83, 0xf9, 0xa2
.L_0:


//--------------------- .nv.shared.reserved.0     --------------------------
	.section	.nv.shared.reserved.0,"aw",@nobits
	.weak		__nv_reservedSMEM_offset_0_alias
	.size		__nv_reservedSMEM_offset_0_alias, 0, 64
	.other		__nv_reservedSMEM_offset_0_alias,@"STO_CUDA_RESERVED_SHARED STV_DEFAULT"
__nv_reservedSMEM_offset_0_alias:
	.zero		0
	.zero		64


//--------------------- .nv.constant0._Z20heavy_compute_kernelPfix --------------------------
	.section	.nv.constant0._Z20heavy_compute_kernelPfix,"a",@progbits
	.sectionflags	@""
	.align	4
.nv.constant0._Z20heavy_compute_kernelPfix:
	.zero		920


//--------------------- SYMBOLS --------------------------

	.type		.nv.reservedSmem.offset0,@object
	.size		.nv.reservedSmem.offset0,0x4
